//
// Generated by NVIDIA NVVM Compiler
//
// Compiler Build ID: CL-36424714
// Cuda compilation tools, release 13.0, V13.0.88
// Based on NVVM 20.0.0
//

.version 9.0
.target sm_100
.address_size 64

	// .globl	_Z11game_kernelPhS_jjj

.visible .entry _Z11game_kernelPhS_jjj(
	.param .u64 .ptr .align 1 _Z11game_kernelPhS_jjj_param_0,
	.param .u64 .ptr .align 1 _Z11game_kernelPhS_jjj_param_1,
	.param .u32 _Z11game_kernelPhS_jjj_param_2,
	.param .u32 _Z11game_kernelPhS_jjj_param_3,
	.param .u32 _Z11game_kernelPhS_jjj_param_4
)
{
	.reg .pred 	%p<8>;
	.reg .b16 	%rs<3>;
	.reg .b32 	%r<46>;
	.reg .b64 	%rd<25>;

	ld.param.u64 	%rd3, [_Z11game_kernelPhS_jjj_param_0];
	ld.param.u64 	%rd2, [_Z11game_kernelPhS_jjj_param_1];
	ld.param.u32 	%r3, [_Z11game_kernelPhS_jjj_param_2];
	cvta.to.global.u64 	%rd1, %rd3;
	mov.u32 	%r4, %ctaid.x;
	shl.b32 	%r5, %r4, 5;
	mov.u32 	%r6, %tid.x;
	add.s32 	%r7, %r5, %r6;
	mov.u32 	%r8, %ctaid.y;
	shl.b32 	%r9, %r8, 5;
	mov.u32 	%r10, %tid.y;
	add.s32 	%r11, %r9, %r10;
	mul.lo.s32 	%r12, %r3, %r11;
	add.s32 	%r1, %r12, %r7;
	add.s32 	%r13, %r3, -1;
	add.s32 	%r14, %r13, %r7;
	and.b32  	%r15, %r14, %r13;
	add.s32 	%r16, %r15, %r12;
	add.s32 	%r17, %r7, 1;
	and.b32  	%r18, %r13, %r17;
	add.s32 	%r19, %r18, %r12;
	add.s32 	%r20, %r13, %r11;
	and.b32  	%r21, %r20, %r13;
	mul.lo.s32 	%r22, %r21, %r3;
	add.s32 	%r23, %r22, %r7;
	add.s32 	%r24, %r11, 1;
	and.b32  	%r25, %r13, %r24;
	mul.lo.s32 	%r26, %r25, %r3;
	add.s32 	%r27, %r26, %r7;
	add.s32 	%r28, %r22, %r18;
	add.s32 	%r29, %r22, %r15;
	add.s32 	%r30, %r26, %r18;
	add.s32 	%r31, %r26, %r15;
	cvt.u64.u32 	%rd4, %r16;
	add.s64 	%rd5, %rd1, %rd4;
	ld.global.u8 	%r32, [%rd5];
	cvt.u64.u32 	%rd6, %r19;
	add.s64 	%rd7, %rd1, %rd6;
	ld.global.u8 	%r33, [%rd7];
	add.s32 	%r34, %r33, %r32;
	cvt.u64.u32 	%rd8, %r23;
	add.s64 	%rd9, %rd1, %rd8;
	ld.global.u8 	%r35, [%rd9];
	add.s32 	%r36, %r34, %r35;
	cvt.u64.u32 	%rd10, %r27;
	add.s64 	%rd11, %rd1, %rd10;
	ld.global.u8 	%r37, [%rd11];
	add.s32 	%r38, %r36, %r37;
	cvt.u64.u32 	%rd12, %r28;
	add.s64 	%rd13, %rd1, %rd12;
	ld.global.u8 	%r39, [%rd13];
	add.s32 	%r40, %r38, %r39;
	cvt.u64.u32 	%rd14, %r29;
	add.s64 	%rd15, %rd1, %rd14;
	ld.global.u8 	%r41, [%rd15];
	add.s32 	%r42, %r40, %r41;
	cvt.u64.u32 	%rd16, %r30;
	add.s64 	%rd17, %rd1, %rd16;
	ld.global.u8 	%r43, [%rd17];
	add.s32 	%r44, %r42, %r43;
	cvt.u64.u32 	%rd18, %r31;
	add.s64 	%rd19, %rd1, %rd18;
	ld.global.u8 	%r45, [%rd19];
	add.s32 	%r2, %r44, %r45;
	mov.pred 	%p7, -1;
	setp.eq.s32 	%p4, %r2, 3;
	@%p4 bra 	$L__BB0_4;
	setp.ne.s32 	%p5, %r2, 2;
	@%p5 bra 	$L__BB0_3;
	cvt.u64.u32 	%rd20, %r1;
	add.s64 	%rd21, %rd1, %rd20;
	ld.global.u8 	%rs1, [%rd21];
	setp.ne.s16 	%p7, %rs1, 0;
	bra.uni 	$L__BB0_4;
$L__BB0_3:
	mov.pred 	%p7, 0;
$L__BB0_4:
	cvta.to.global.u64 	%rd22, %rd2;
	selp.u16 	%rs2, 1, 0, %p7;
	cvt.u64.u32 	%rd23, %r1;
	add.s64 	%rd24, %rd22, %rd23;
	st.global.u8 	[%rd24], %rs2;
	ret;

}


// ===== COMPILED SASS (sm_100) =====

	.target	sm_100

	.elftype	@"ET_EXEC"


//--------------------- .note.nv.tkinfo           --------------------------
	.section	.note.nv.tkinfo,"",@"SHT_NOTE"
	.sectionflags	@"SHF_NOTE_NV_TKINFO"
	.tkinfo
        /*0018*/ 	.word	0x00000002
        /*0030*/ 	.string	""
        /*0030*/ 	.string	"ptxas"
        /*0030*/ 	.string	"Cuda compilation tools, release 13.0, V13.0.88"
        /*0030*/ 	.string	"Build cuda_13.0.r13.0/compiler.36424714_0"
        /*0030*/ 	.string	"-arch sm_100 -m 64 "



//--------------------- .note.nv.cuinfo           --------------------------
	.section	.note.nv.cuinfo,"",@"SHT_NOTE"
	.sectionflags	@"SHF_NOTE_NV_CUINFO"
        /*0018*/ 	.short	0x0002
        /*001a*/ 	.short	0x0064
        /*001c*/ 	.short	0x0082
	.zero		2


//--------------------- .nv.info                  --------------------------
	.section	.nv.info,"",@"SHT_CUDA_INFO"
	.align	4


	//----- nvinfo : EIATTR_REGCOUNT
	.align		4
        /*0000*/ 	.byte	0x04, 0x2f
        /*0002*/ 	.short	(.L_1 - .L_0)
	.align		4
.L_0:
        /*0004*/ 	.word	index@(_Z11game_kernelPhS_jjj)
        /*0008*/ 	.word	0x00000015


	//----- nvinfo : EIATTR_FRAME_SIZE
	.align		4
.L_1:
        /*000c*/ 	.byte	0x04, 0x11
        /*000e*/ 	.short	(.L_3 - .L_2)
	.align		4
.L_2:
        /*0010*/ 	.word	index@(_Z11game_kernelPhS_jjj)
        /*0014*/ 	.word	0x00000000


	//----- nvinfo : EIATTR_MIN_STACK_SIZE
	.align		4
.L_3:
        /*0018*/ 	.byte	0x04, 0x12
        /*001a*/ 	.short	(.L_5 - .L_4)
	.align		4
.L_4:
        /*001c*/ 	.word	index@(_Z11game_kernelPhS_jjj)
        /*0020*/ 	.word	0x00000000
.L_5:


//--------------------- .nv.compat                --------------------------
	.section	.nv.compat,"",@"SHT_CUDA_COMPAT_INFO"
	.align	4
        /*0000*/ 	.byte	0x02, 0x09, 0x00, 0x00, 0x02, 0x02, 0x01, 0x00, 0x02, 0x05, 0x05, 0x00, 0x03, 0x07, 0x01, 0x01
        /*0010*/ 	.byte	0x02, 0x03, 0x00, 0x00, 0x02, 0x06, 0x01, 0x00, 0x04, 0x0b, 0x08, 0x00, 0x09, 0x00, 0x00, 0x00
        /*0020*/ 	.byte	0x00, 0x00, 0x00, 0x00


//--------------------- .nv.info._Z11game_kernelPhS_jjj --------------------------
	.section	.nv.info._Z11game_kernelPhS_jjj,"",@"SHT_CUDA_INFO"
	.sectionflags	@""
	.align	4


	//----- nvinfo : EIATTR_CUDA_API_VERSION
	.align		4
        /*0000*/ 	.byte	0x04, 0x37
        /*0002*/ 	.short	(.L_7 - .L_6)
.L_6:
        /*0004*/ 	.word	0x00000082


	//----- nvinfo : EIATTR_KPARAM_INFO
	.align		4
.L_7:
        /*0008*/ 	.byte	0x04, 0x17
        /*000a*/ 	.short	(.L_9 - .L_8)
.L_8:
        /*000c*/ 	.word	0x00000000
        /*0010*/ 	.short	0x0004
        /*0012*/ 	.short	0x0018
        /*0014*/ 	.byte	0x00, 0xf0, 0x11, 0x00


	//----- nvinfo : EIATTR_KPARAM_INFO
	.align		4
.L_9:
        /*0018*/ 	.byte	0x04, 0x17
        /*001a*/ 	.short	(.L_11 - .L_10)
.L_10:
        /*001c*/ 	.word	0x00000000
        /*0020*/ 	.short	0x0003
        /*0022*/ 	.short	0x0014
        /*0024*/ 	.byte	0x00, 0xf0, 0x11, 0x00


	//----- nvinfo : EIATTR_KPARAM_INFO
	.align		4
.L_11:
        /*0028*/ 	.byte	0x04, 0x17
        /*002a*/ 	.short	(.L_13 - .L_12)
.L_12:
        /*002c*/ 	.word	0x00000000
        /*0030*/ 	.short	0x0002
        /*0032*/ 	.short	0x0010
        /*0034*/ 	.byte	0x00, 0xf0, 0x11, 0x00


	//----- nvinfo : EIATTR_KPARAM_INFO
	.align		4
.L_13:
        /*0038*/ 	.byte	0x04, 0x17
        /*003a*/ 	.short	(.L_15 - .L_14)
.L_14:
        /*003c*/ 	.word	0x00000000
        /*0040*/ 	.short	0x0001
        /*0042*/ 	.short	0x0008
        /*0044*/ 	.byte	0x00, 0xf5, 0x21, 0x00


	//----- nvinfo : EIATTR_KPARAM_INFO
	.align		4
.L_15:
        /*0048*/ 	.byte	0x04, 0x17
        /*004a*/ 	.short	(.L_17 - .L_16)
.L_16:
        /*004c*/ 	.word	0x00000000
        /*0050*/ 	.short	0x0000
        /*0052*/ 	.short	0x0000
        /*0054*/ 	.byte	0x00, 0xf5, 0x21, 0x00


	//----- nvinfo : EIATTR_SPARSE_MMA_MASK
	.align		4
.L_17:
        /*0058*/ 	.byte	0x03, 0x50
        /*005a*/ 	.short	0x0000


	//----- nvinfo : EIATTR_MAXREG_COUNT
	.align		4
        /*005c*/ 	.byte	0x03, 0x1b
        /*005e*/ 	.short	0x00ff


	//----- nvinfo : EIATTR_MERCURY_ISA_VERSION
	.align		4
        /*0060*/ 	.byte	0x03, 0x5f
        /*0062*/ 	.short	0x0101


	//----- nvinfo : EIATTR_VRC_CTA_INIT_COUNT
	.align		4
        /*0064*/ 	.byte	0x02, 0x4a
	.zero		1
	.zero		1


	//----- nvinfo : EIATTR_EXIT_INSTR_OFFSETS
	.align		4
        /*0068*/ 	.byte	0x04, 0x1c
        /*006a*/ 	.short	(.L_19 - .L_18)


	//   ....[0]....
.L_18:
        /*006c*/ 	.word	0x000004a0


	//----- nvinfo : EIATTR_CRS_STACK_SIZE
	.align		4
.L_19:
        /*0070*/ 	.byte	0x04, 0x1e
        /*0072*/ 	.short	(.L_21 - .L_20)
.L_20:
        /*0074*/ 	.word	0x00000000


	//----- nvinfo : EIATTR_CBANK_PARAM_SIZE
	.align		4
.L_21:
        /*0078*/ 	.byte	0x03, 0x19
        /*007a*/ 	.short	0x001c


	//----- nvinfo : EIATTR_PARAM_CBANK
	.align		4
        /*007c*/ 	.byte	0x04, 0x0a
        /*007e*/ 	.short	(.L_23 - .L_22)
	.align		4
.L_22:
        /*0080*/ 	.word	index@(.nv.constant0._Z11game_kernelPhS_jjj)
        /*0084*/ 	.short	0x0380
        /*0086*/ 	.short	0x001c


	//----- nvinfo : EIATTR_SW_WAR
	.align		4
.L_23:
        /*0088*/ 	.byte	0x04, 0x36
        /*008a*/ 	.short	(.L_25 - .L_24)
.L_24:
        /*008c*/ 	.word	0x00000008
.L_25:


//--------------------- .nv.callgraph             --------------------------
	.section	.nv.callgraph,"",@"SHT_CUDA_CALLGRAPH"
	.align	4
	.sectionentsize	8
	.align		4
        /*0000*/ 	.word	0x00000000
	.align		4
        /*0004*/ 	.word	0xffffffff
	.align		4
        /*0008*/ 	.word	0x00000000
	.align		4
        /*000c*/ 	.word	0xfffffffe
	.align		4
        /*0010*/ 	.word	0x00000000
	.align		4
        /*0014*/ 	.word	0xfffffffd
	.align		4
        /*0018*/ 	.word	0x00000000
	.align		4
        /*001c*/ 	.word	0xfffffffc


//--------------------- .text._Z11game_kernelPhS_jjj --------------------------
	.section	.text._Z11game_kernelPhS_jjj,"ax",@progbits
	.align	128
        .global         _Z11game_kernelPhS_jjj
        .type           _Z11game_kernelPhS_jjj,@function
        .size           _Z11game_kernelPhS_jjj,(.L_x_4 - _Z11game_kernelPhS_jjj)
        .other          _Z11game_kernelPhS_jjj,@"STO_CUDA_ENTRY STV_DEFAULT"
_Z11game_kernelPhS_jjj:
.text._Z11game_kernelPhS_jjj:
[----:B------:R-:W-:Y:S01]  /*0000*/  LDC R1, c[0x0][0x37c] ;  /* 0x0000df00ff017b82 */ /* 0x000fe20000000800 */
[----:B------:R-:W0:Y:S01]  /*0010*/  S2R R0, SR_CTAID.X ;  /* 0x0000000000007919 */ /* 0x000e220000002500 */
[----:B------:R-:W1:Y:S01]  /*0020*/  LDCU UR5, c[0x0][0x390] ;  /* 0x00007200ff0577ac */ /* 0x000e620008000800 */
[----:B------:R-:W0:Y:S01]  /*0030*/  S2R R3, SR_TID.X ;  /* 0x0000000000037919 */ /* 0x000e220000002100 */
[----:B------:R-:W2:Y:S01]  /*0040*/  LDCU.64 UR8, c[0x0][0x380] ;  /* 0x00007000ff0877ac */ /* 0x000ea20008000a00 */
[----:B------:R-:W3:Y:S01]  /*0050*/  S2R R2, SR_CTAID.Y ;  /* 0x0000000000027919 */ /* 0x000ee20000002600 */
[----:B------:R-:W4:Y:S01]  /*0060*/  LDCU.64 UR6, c[0x0][0x358] ;  /* 0x00006b00ff0677ac */ /* 0x000f220008000a00 */
[----:B------:R-:W3:Y:S01]  /*0070*/  S2R R5, SR_TID.Y ;  /* 0x0000000000057919 */ /* 0x000ee20000002200 */
[----:B-1----:R-:W-:Y:S01]  /*0080*/  UIADD3 UR4, UPT, UPT, UR5, -0x1, URZ ;  /* 0xffffffff05047890 */ /* 0x002fe2000fffe0ff */
[----:B0-----:R-:W-:-:S04]  /*0090*/  IMAD R0, R0, 0x20, R3 ;  /* 0x0000002000007824 */ /* 0x001fc800078e0203 */
[----:B------:R-:W-:Y:S02]  /*00a0*/  VIADD R4, R0, 0x1 ;  /* 0x0000000100047836 */ /* 0x000fe40000000000 */
[----:B---3--:R-:W-:-:S03]  /*00b0*/  IMAD R3, R2, 0x20, R5 ;  /* 0x0000002002037824 */ /* 0x008fc600078e0205 */
[----:B------:R-:W-:Y:S01]  /*00c0*/  LOP3.LUT R6, R4, UR4, RZ, 0xc0, !PT ;  /* 0x0000000404067c12 */ /* 0x000fe2000f8ec0ff */
[----:B------:R-:W-:Y:S02]  /*00d0*/  VIADD R2, R0, UR4 ;  /* 0x0000000400027c36 */ /* 0x000fe40008000000 */
[C---:B------:R-:W-:Y:S01]  /*00e0*/  VIADD R5, R3.reuse, UR4 ;  /* 0x0000000403057c36 */ /* 0x040fe20008000000 */
[----:B------:R-:W-:Y:S02]  /*00f0*/  IADD3 R7, PT, PT, R3, 0x1, RZ ;  /* 0x0000000103077810 */ /* 0x000fe40007ffe0ff */
[----:B------:R-:W-:Y:S02]  /*0100*/  LOP3.LUT R2, R2, UR4, RZ, 0xc0, !PT ;  /* 0x0000000402027c12 */ /* 0x000fe4000f8ec0ff */
[----:B------:R-:W-:Y:S02]  /*0110*/  LOP3.LUT R5, R5, UR4, RZ, 0xc0, !PT ;  /* 0x0000000405057c12 */ /* 0x000fe4000f8ec0ff */
[----:B------:R-:W-:Y:S01]  /*0120*/  LOP3.LUT R9, R7, UR4, RZ, 0xc0, !PT ;  /* 0x0000000407097c12 */ /* 0x000fe2000f8ec0ff */
[----:B------:R-:W-:-:S02]  /*0130*/  IMAD R4, R3, UR5, R2 ;  /* 0x0000000503047c24 */ /* 0x000fc4000f8e0202 */
[----:B------:R-:W-:Y:S02]  /*0140*/  IMAD R7, R3, UR5, R6 ;  /* 0x0000000503077c24 */ /* 0x000fe4000f8e0206 */
[C---:B------:R-:W-:Y:S01]  /*0150*/  IMAD R12, R5.reuse, UR5, R0 ;  /* 0x00000005050c7c24 */ /* 0x040fe2000f8e0200 */
[----:B--2---:R-:W-:Y:S01]  /*0160*/  IADD3 R4, P0, PT, R4, UR8, RZ ;  /* 0x0000000804047c10 */ /* 0x004fe2000ff1e0ff */
[C---:B------:R-:W-:Y:S02]  /*0170*/  IMAD R10, R5.reuse, UR5, R6 ;  /* 0x00000005050a7c24 */ /* 0x040fe4000f8e0206 */
[----:B------:R-:W-:Y:S02]  /*0180*/  IMAD R14, R5, UR5, R2 ;  /* 0x00000005050e7c24 */ /* 0x000fe4000f8e0202 */
[----:B------:R-:W-:Y:S01]  /*0190*/  IMAD R16, R9, UR5, R6 ;  /* 0x0000000509107c24 */ /* 0x000fe2000f8e0206 */
[----:B------:R-:W-:Y:S01]  /*01a0*/  IADD3 R6, P1, PT, R7, UR8, RZ ;  /* 0x0000000807067c10 */ /* 0x000fe2000ff3e0ff */
[----:B------:R-:W-:-:S02]  /*01b0*/  IMAD R2, R9, UR5, R2 ;  /* 0x0000000509027c24 */ /* 0x000fc4000f8e0202 */
[----:B------:R-:W-:Y:S02]  /*01c0*/  IMAD R9, R9, UR5, R0 ;  /* 0x0000000509097c24 */ /* 0x000fe4000f8e0200 */
[----:B------:R-:W-:Y:S01]  /*01d0*/  IMAD.X R5, RZ, RZ, UR9, P0 ;  /* 0x00000009ff057e24 */ /* 0x000fe200080e06ff */
[----:B------:R-:W-:Y:S01]  /*01e0*/  IADD3 R12, P0, PT, R12, UR8, RZ ;  /* 0x000000080c0c7c10 */ /* 0x000fe2000ff1e0ff */
[----:B------:R-:W-:Y:S01]  /*01f0*/  IMAD.X R7, RZ, RZ, UR9, P1 ;  /* 0x00000009ff077e24 */ /* 0x000fe200088e06ff */
[----:B------:R-:W-:Y:S02]  /*0200*/  IADD3 R8, P1, PT, R9, UR8, RZ ;  /* 0x0000000809087c10 */ /* 0x000fe4000ff3e0ff */
[----:B------:R-:W-:Y:S01]  /*0210*/  IADD3 R14, P2, PT, R14, UR8, RZ ;  /* 0x000000080e0e7c10 */ /* 0x000fe2000ff5e0ff */
[----:B------:R-:W-:Y:S01]  /*0220*/  IMAD.X R13, RZ, RZ, UR9, P0 ;  /* 0x00000009ff0d7e24 */ /* 0x000fe200080e06ff */
[----:B------:R-:W-:Y:S01]  /*0230*/  IADD3 R10, P0, PT, R10, UR8, RZ ;  /* 0x000000080a0a7c10 */ /* 0x000fe2000ff1e0ff */
[----:B------:R-:W-:Y:S01]  /*0240*/  IMAD.X R9, RZ, RZ, UR9, P1 ;  /* 0x00000009ff097e24 */ /* 0x000fe200088e06ff */
[----:B------:R-:W-:Y:S01]  /*0250*/  IADD3 R16, P1, PT, R16, UR8, RZ ;  /* 0x0000000810107c10 */ /* 0x000fe2000ff3e0ff */
[----:B----4-:R0:W2:Y:S01]  /*0260*/  LDG.E.U8 R18, desc[UR6][R4.64] ;  /* 0x0000000604127981 */ /* 0x0100a2000c1e1100 */
[----:B------:R-:W-:-:S03]  /*0270*/  IADD3.X R11, PT, PT, RZ, UR9, RZ, P0, !PT ;  /* 0x00000009ff0b7c10 */ /* 0x000fc600087fe4ff */
[----:B------:R-:W2:Y:S01]  /*0280*/  LDG.E.U8 R7, desc[UR6][R6.64] ;  /* 0x0000000606077981 */ /* 0x000ea2000c1e1100 */
[----:B------:R-:W-:-:S03]  /*0290*/  IMAD.X R15, RZ, RZ, UR9, P2 ;  /* 0x00000009ff0f7e24 */ /* 0x000fc600090e06ff */
[----:B------:R-:W2:Y:S01]  /*02a0*/  LDG.E.U8 R12, desc[UR6][R12.64] ;  /* 0x000000060c0c7981 */ /* 0x000ea2000c1e1100 */
[----:B------:R-:W-:Y:S01]  /*02b0*/  IMAD.X R17, RZ, RZ, UR9, P1 ;  /* 0x00000009ff117e24 */ /* 0x000fe200088e06ff */
[----:B0-----:R-:W-:Y:S02]  /*02c0*/  IADD3 R4, P0, PT, R2, UR8, RZ ;  /* 0x0000000802047c10 */ /* 0x001fe4000ff1e0ff */
[----:B------:R-:W3:Y:S04]  /*02d0*/  LDG.E.U8 R8, desc[UR6][R8.64] ;  /* 0x0000000608087981 */ /* 0x000ee8000c1e1100 */
[----:B------:R-:W3:Y:S01]  /*02e0*/  LDG.E.U8 R10, desc[UR6][R10.64] ;  /* 0x000000060a0a7981 */ /* 0x000ee2000c1e1100 */
[----:B------:R-:W-:-:S03]  /*02f0*/  IMAD.X R5, RZ, RZ, UR9, P0 ;  /* 0x00000009ff057e24 */ /* 0x000fc600080e06ff */
[----:B------:R-:W4:Y:S04]  /*0300*/  LDG.E.U8 R14, desc[UR6][R14.64] ;  /* 0x000000060e0e7981 */ /* 0x000f28000c1e1100 */
[----:B------:R-:W4:Y:S04]  /*0310*/  LDG.E.U8 R16, desc[UR6][R16.64] ;  /* 0x0000000610107981 */ /* 0x000f28000c1e1100 */
[----:B------:R-:W5:Y:S01]  /*0320*/  LDG.E.U8 R4, desc[UR6][R4.64] ;  /* 0x0000000604047981 */ /* 0x000f62000c1e1100 */
[----:B------:R-:W-:Y:S01]  /*0330*/  IMAD R0, R3, UR5, R0 ;  /* 0x0000000503007c24 */ /* 0x000fe2000f8e0200 */
[----:B------:R-:W-:Y:S01]  /*0340*/  BSSY.RECONVERGENT B0, `(.L_x_0) ;  /* 0x0000010000007945 */ /* 0x000fe20003800200 */
[----:B------:R-:W-:-:S02]  /*0350*/  PLOP3.LUT P0, PT, PT, PT, PT, 0x80, 0x8 ;  /* 0x000000000008781c */ /* 0x000fc40003f0f070 */
[----:B--2---:R-:W-:-:S04]  /*0360*/  IADD3 R7, PT, PT, R12, R7, R18 ;  /* 0x000000070c077210 */ /* 0x004fc80007ffe012 */
[----:B---3--:R-:W-:-:S04]  /*0370*/  IADD3 R7, PT, PT, R10, R7, R8 ;  /* 0x000000070a077210 */ /* 0x008fc80007ffe008 */
[----:B----4-:R-:W-:-:S04]  /*0380*/  IADD3 R7, PT, PT, R16, R7, R14 ;  /* 0x0000000710077210 */ /* 0x010fc80007ffe00e */
[----:B-----5:R-:W-:-:S04]  /*0390*/  IADD3 R7, PT, PT, R7, R4, RZ ;  /* 0x0000000407077210 */ /* 0x020fc80007ffe0ff */
[----:B------:R-:W-:-:S13]  /*03a0*/  ISETP.NE.AND P1, PT, R7, 0x3, PT ;  /* 0x000000030700780c */ /* 0x000fda0003f25270 */
[----:B------:R-:W-:Y:S05]  /*03b0*/  @!P1 BRA `(.L_x_1) ;  /* 0x0000000000209947 */ /* 0x000fea0003800000 */
[----:B------:R-:W-:-:S13]  /*03c0*/  ISETP.NE.AND P0, PT, R7, 0x2, PT ;  /* 0x000000020700780c */ /* 0x000fda0003f05270 */
[----:B------:R-:W-:Y:S05]  /*03d0*/  @P0 BRA `(.L_x_2) ;  /* 0x0000000000140947 */ /* 0x000fea0003800000 */
[----:B------:R-:W-:-:S05]  /*03e0*/  IADD3 R2, P0, PT, R0, UR8, RZ ;  /* 0x0000000800027c10 */ /* 0x000fca000ff1e0ff */
[----:B------:R-:W-:-:S05]  /*03f0*/  IMAD.X R3, RZ, RZ, UR9, P0 ;  /* 0x00000009ff037e24 */ /* 0x000fca00080e06ff */
[----:B------:R-:W2:Y:S02]  /*0400*/  LDG.E.U8 R2, desc[UR6][R2.64] ;  /* 0x0000000602027981 */ /* 0x000ea4000c1e1100 */
[----:B--2---:R-:W-:Y:S01]  /*0410*/  ISETP.NE.AND P0, PT, R2, RZ, PT ;  /* 0x000000ff0200720c */ /* 0x004fe20003f05270 */
[----:B------:R-:W-:-:S12]  /*0420*/  BRA `(.L_x_1) ;  /* 0x0000000000047947 */ /* 0x000fd80003800000 */
.L_x_2:
[----:B------:R-:W-:-:S13]  /*0430*/  PLOP3.LUT P0, PT, PT, PT, PT, 0x8, 0x80 ;  /* 0x000000000080781c */ /* 0x000fda0003f0e170 */
.L_x_1:
[----:B------:R-:W-:Y:S05]  /*0440*/  BSYNC.RECONVERGENT B0 ;  /* 0x0000000000007941 */ /* 0x000fea0003800200 */
.L_x_0:
[----:B------:R-:W0:Y:S01]  /*0450*/  LDCU.64 UR4, c[0x0][0x388] ;  /* 0x00007100ff0477ac */ /* 0x000e220008000a00 */
[----:B------:R-:W-:Y:S02]  /*0460*/  SEL R5, RZ, 0x1, !P0 ;  /* 0x00000001ff057807 */ /* 0x000fe40004000000 */
[----:B0-----:R-:W-:-:S05]  /*0470*/  IADD3 R2, P1, PT, R0, UR4, RZ ;  /* 0x0000000400027c10 */ /* 0x001fca000ff3e0ff */
[----:B------:R-:W-:-:S05]  /*0480*/  IMAD.X R3, RZ, RZ, UR5, P1 ;  /* 0x00000005ff037e24 */ /* 0x000fca00088e06ff */
[----:B------:R-:W-:Y:S01]  /*0490*/  STG.E.U8 desc[UR6][R2.64], R5 ;  /* 0x0000000502007986 */ /* 0x000fe2000c101106 */
[----:B------:R-:W-:Y:S05]  /*04a0*/  EXIT ;  /* 0x000000000000794d */ /* 0x000fea0003800000 */
.L_x_3:
[----:B------:R-:W-:-:S00]  /*04b0*/  BRA `(.L_x_3) ;  /* 0xfffffffc00fc7947 */ /* 0x000fc0000383ffff */
[----:B------:R-:W-:-:S00]  /*04c0*/  NOP ;  /* 0x0000000000007918 */ /* 0x000fc00000000000 */
        /* <DEDUP_REMOVED lines=11> */
.L_x_4:


//--------------------- .nv.shared.reserved.0     --------------------------
	.section	.nv.shared.reserved.0,"aw",@nobits
	.weak		__nv_reservedSMEM_offset_0_alias
	.size		__nv_reservedSMEM_offset_0_alias, 0, 64
	.other		__nv_reservedSMEM_offset_0_alias,@"STO_CUDA_RESERVED_SHARED STV_DEFAULT"
__nv_reservedSMEM_offset_0_alias:
	.zero		0
	.zero		64


//--------------------- .nv.constant0._Z11game_kernelPhS_jjj --------------------------
	.section	.nv.constant0._Z11game_kernelPhS_jjj,"a",@progbits
	.sectionflags	@""
	.align	4
.nv.constant0._Z11game_kernelPhS_jjj:
	.zero		924


//--------------------- SYMBOLS --------------------------

	.type		.nv.reservedSmem.offset0,@object
	.size		.nv.reservedSmem.offset0,0x4
